//
// Generated by NVIDIA NVVM Compiler
//
// Compiler Build ID: CL-36424714
// Cuda compilation tools, release 13.0, V13.0.88
// Based on NVVM 20.0.0
//

.version 9.0
.target sm_100
.address_size 64

	// .globl	default_function_kernel

.visible .entry default_function_kernel(
	.param .u64 .ptr .align 1 default_function_kernel_param_0,
	.param .u64 .ptr .align 1 default_function_kernel_param_1
)
.maxntid 16
{
	.reg .pred 	%p<3>;
	.reg .b32 	%r<8>;
	.reg .b32 	%f<4>;
	.reg .b64 	%rd<8>;

	ld.param.u64 	%rd1, [default_function_kernel_param_0];
	ld.param.u64 	%rd2, [default_function_kernel_param_1];
	mov.u32 	%r1, %ctaid.x;
	shl.b32 	%r3, %r1, 1;
	mov.u32 	%r2, %tid.x;
	shr.u32 	%r4, %r2, 3;
	or.b32  	%r5, %r3, %r4;
	setp.gt.u32 	%p1, %r5, 244;
	@%p1 bra 	$L__BB0_2;
	cvta.to.global.u64 	%rd3, %rd1;
	cvta.to.global.u64 	%rd4, %rd2;
	shl.b32 	%r6, %r1, 4;
	or.b32  	%r7, %r6, %r2;
	mul.wide.u32 	%rd5, %r7, 4;
	add.s64 	%rd6, %rd4, %rd5;
	ld.global.nc.f32 	%f1, [%rd6];
	setp.gt.f32 	%p2, %f1, 0f00000000;
	mul.f32 	%f2, %f1, 0f3F000000;
	selp.f32 	%f3, %f1, %f2, %p2;
	add.s64 	%rd7, %rd3, %rd5;
	st.global.f32 	[%rd7], %f3;
$L__BB0_2:
	ret;

}


// ===== COMPILED SASS (sm_100) =====

	.target	sm_100

	.elftype	@"ET_EXEC"


//--------------------- .note.nv.tkinfo           --------------------------
	.section	.note.nv.tkinfo,"",@"SHT_NOTE"
	.sectionflags	@"SHF_NOTE_NV_TKINFO"
	.tkinfo
        /*0018*/ 	.word	0x00000002
        /*0030*/ 	.string	""
        /*0030*/ 	.string	"ptxas"
        /*0030*/ 	.string	"Cuda compilation tools, release 13.0, V13.0.88"
        /*0030*/ 	.string	"Build cuda_13.0.r13.0/compiler.36424714_0"
        /*0030*/ 	.string	"-arch sm_100 -m 64 "



//--------------------- .note.nv.cuinfo           --------------------------
	.section	.note.nv.cuinfo,"",@"SHT_NOTE"
	.sectionflags	@"SHF_NOTE_NV_CUINFO"
        /*0018*/ 	.short	0x0002
        /*001a*/ 	.short	0x0064
        /*001c*/ 	.short	0x0082
	.zero		2


//--------------------- .nv.info                  --------------------------
	.section	.nv.info,"",@"SHT_CUDA_INFO"
	.align	4


	//----- nvinfo : EIATTR_REGCOUNT
	.align		4
        /*0000*/ 	.byte	0x04, 0x2f
        /*0002*/ 	.short	(.L_1 - .L_0)
	.align		4
.L_0:
        /*0004*/ 	.word	index@(default_function_kernel)
        /*0008*/ 	.word	0x0000000c


	//----- nvinfo : EIATTR_FRAME_SIZE
	.align		4
.L_1:
        /*000c*/ 	.byte	0x04, 0x11
        /*000e*/ 	.short	(.L_3 - .L_2)
	.align		4
.L_2:
        /*0010*/ 	.word	index@(default_function_kernel)
        /*0014*/ 	.word	0x00000000


	//----- nvinfo : EIATTR_MIN_STACK_SIZE
	.align		4
.L_3:
        /*0018*/ 	.byte	0x04, 0x12
        /*001a*/ 	.short	(.L_5 - .L_4)
	.align		4
.L_4:
        /*001c*/ 	.word	index@(default_function_kernel)
        /*0020*/ 	.word	0x00000000
.L_5:


//--------------------- .nv.compat                --------------------------
	.section	.nv.compat,"",@"SHT_CUDA_COMPAT_INFO"
	.align	4
        /*0000*/ 	.byte	0x02, 0x09, 0x00, 0x00, 0x02, 0x02, 0x01, 0x00, 0x02, 0x05, 0x05, 0x00, 0x03, 0x07, 0x01, 0x01
        /*0010*/ 	.byte	0x02, 0x03, 0x00, 0x00, 0x02, 0x06, 0x01, 0x00, 0x04, 0x0b, 0x08, 0x00, 0x09, 0x00, 0x00, 0x00
        /*0020*/ 	.byte	0x00, 0x00, 0x00, 0x00


//--------------------- .nv.info.default_function_kernel --------------------------
	.section	.nv.info.default_function_kernel,"",@"SHT_CUDA_INFO"
	.sectionflags	@""
	.align	4


	//----- nvinfo : EIATTR_CUDA_API_VERSION
	.align		4
        /*0000*/ 	.byte	0x04, 0x37
        /*0002*/ 	.short	(.L_7 - .L_6)
.L_6:
        /*0004*/ 	.word	0x00000082


	//----- nvinfo : EIATTR_KPARAM_INFO
	.align		4
.L_7:
        /*0008*/ 	.byte	0x04, 0x17
        /*000a*/ 	.short	(.L_9 - .L_8)
.L_8:
        /*000c*/ 	.word	0x00000000
        /*0010*/ 	.short	0x0001
        /*0012*/ 	.short	0x0008
        /*0014*/ 	.byte	0x00, 0xf5, 0x21, 0x00


	//----- nvinfo : EIATTR_KPARAM_INFO
	.align		4
.L_9:
        /*0018*/ 	.byte	0x04, 0x17
        /*001a*/ 	.short	(.L_11 - .L_10)
.L_10:
        /*001c*/ 	.word	0x00000000
        /*0020*/ 	.short	0x0000
        /*0022*/ 	.short	0x0000
        /*0024*/ 	.byte	0x00, 0xf5, 0x21, 0x00


	//----- nvinfo : EIATTR_SPARSE_MMA_MASK
	.align		4
.L_11:
        /*0028*/ 	.byte	0x03, 0x50
        /*002a*/ 	.short	0x0000


	//----- nvinfo : EIATTR_MAXREG_COUNT
	.align		4
        /*002c*/ 	.byte	0x03, 0x1b
        /*002e*/ 	.short	0x00ff


	//----- nvinfo : EIATTR_MERCURY_ISA_VERSION
	.align		4
        /*0030*/ 	.byte	0x03, 0x5f
        /*0032*/ 	.short	0x0101


	//----- nvinfo : EIATTR_VRC_CTA_INIT_COUNT
	.align		4
        /*0034*/ 	.byte	0x02, 0x4a
	.zero		1
	.zero		1


	//----- nvinfo : EIATTR_EXIT_INSTR_OFFSETS
	.align		4
        /*0038*/ 	.byte	0x04, 0x1c
        /*003a*/ 	.short	(.L_13 - .L_12)


	//   ....[0]....
.L_12:
        /*003c*/ 	.word	0x00000070


	//   ....[1]....
        /*0040*/ 	.word	0x00000130


	//----- nvinfo : EIATTR_MAX_THREADS
	.align		4
.L_13:
        /*0044*/ 	.byte	0x04, 0x05
        /*0046*/ 	.short	(.L_15 - .L_14)
.L_14:
        /*0048*/ 	.word	0x00000010
        /*004c*/ 	.word	0x00000001
        /*0050*/ 	.word	0x00000001


	//----- nvinfo : EIATTR_CBANK_PARAM_SIZE
	.align		4
.L_15:
        /*0054*/ 	.byte	0x03, 0x19
        /*0056*/ 	.short	0x0010


	//----- nvinfo : EIATTR_PARAM_CBANK
	.align		4
        /*0058*/ 	.byte	0x04, 0x0a
        /*005a*/ 	.short	(.L_17 - .L_16)
	.align		4
.L_16:
        /*005c*/ 	.word	index@(.nv.constant0.default_function_kernel)
        /*0060*/ 	.short	0x0380
        /*0062*/ 	.short	0x0010


	//----- nvinfo : EIATTR_SW_WAR
	.align		4
.L_17:
        /*0064*/ 	.byte	0x04, 0x36
        /*0066*/ 	.short	(.L_19 - .L_18)
.L_18:
        /*0068*/ 	.word	0x00000008
.L_19:


//--------------------- .nv.callgraph             --------------------------
	.section	.nv.callgraph,"",@"SHT_CUDA_CALLGRAPH"
	.align	4
	.sectionentsize	8
	.align		4
        /*0000*/ 	.word	0x00000000
	.align		4
        /*0004*/ 	.word	0xffffffff
	.align		4
        /*0008*/ 	.word	0x00000000
	.align		4
        /*000c*/ 	.word	0xfffffffe
	.align		4
        /*0010*/ 	.word	0x00000000
	.align		4
        /*0014*/ 	.word	0xfffffffd
	.align		4
        /*0018*/ 	.word	0x00000000
	.align		4
        /*001c*/ 	.word	0xfffffffc


//--------------------- .text.default_function_kernel --------------------------
	.section	.text.default_function_kernel,"ax",@progbits
	.align	128
        .global         default_function_kernel
        .type           default_function_kernel,@function
        .size           default_function_kernel,(.L_x_1 - default_function_kernel)
        .other          default_function_kernel,@"STO_CUDA_ENTRY STV_DEFAULT"
default_function_kernel:
.text.default_function_kernel:
[----:B------:R-:W-:Y:S01]  /*0000*/  LDC R1, c[0x0][0x37c] ;  /* 0x0000df00ff017b82 */ /* 0x000fe20000000800 */
[----:B------:R-:W0:Y:S07]  /*0010*/  S2R R7, SR_TID.X ;  /* 0x0000000000077919 */ /* 0x000e2e0000002100 */
[----:B------:R-:W1:Y:S02]  /*0020*/  S2UR UR5, SR_CTAID.X ;  /* 0x00000000000579c3 */ /* 0x000e640000002500 */
[----:B-1----:R-:W-:Y:S01]  /*0030*/  USHF.L.U32 UR4, UR5, 0x1, URZ ;  /* 0x0000000105047899 */ /* 0x002fe200080006ff */
[----:B0-----:R-:W-:-:S05]  /*0040*/  SHF.R.U32.HI R0, RZ, 0x3, R7 ;  /* 0x00000003ff007819 */ /* 0x001fca0000011607 */
[----:B------:R-:W-:-:S04]  /*0050*/  LOP3.LUT R0, R0, UR4, RZ, 0xfc, !PT ;  /* 0x0000000400007c12 */ /* 0x000fc8000f8efcff */
[----:B------:R-:W-:-:S13]  /*0060*/  ISETP.GT.U32.AND P0, PT, R0, 0xf4, PT ;  /* 0x000000f40000780c */ /* 0x000fda0003f04070 */
[----:B------:R-:W-:Y:S05]  /*0070*/  @P0 EXIT ;  /* 0x000000000000094d */ /* 0x000fea0003800000 */
[----:B------:R-:W0:Y:S01]  /*0080*/  LDC.64 R2, c[0x0][0x388] ;  /* 0x0000e200ff027b82 */ /* 0x000e220000000a00 */
[----:B------:R-:W1:Y:S01]  /*0090*/  LDCU.64 UR6, c[0x0][0x358] ;  /* 0x00006b00ff0677ac */ /* 0x000e620008000a00 */
[----:B------:R-:W-:-:S06]  /*00a0*/  USHF.L.U32 UR4, UR5, 0x4, URZ ;  /* 0x0000000405047899 */ /* 0x000fcc00080006ff */
[----:B------:R-:W2:Y:S01]  /*00b0*/  LDC.64 R4, c[0x0][0x380] ;  /* 0x0000e000ff047b82 */ /* 0x000ea20000000a00 */
[----:B------:R-:W-:-:S05]  /*00c0*/  LOP3.LUT R7, R7, UR4, RZ, 0xfc, !PT ;  /* 0x0000000407077c12 */ /* 0x000fca000f8efcff */
[----:B0-----:R-:W-:-:S05]  /*00d0*/  IMAD.WIDE.U32 R2, R7, 0x4, R2 ;  /* 0x0000000407027825 */ /* 0x001fca00078e0002 */
[----:B-1----:R-:W3:Y:S01]  /*00e0*/  LDG.E.CONSTANT R9, desc[UR6][R2.64] ;  /* 0x0000000602097981 */ /* 0x002ee2000c1e9900 */
[----:B--2---:R-:W-:Y:S01]  /*00f0*/  IMAD.WIDE.U32 R4, R7, 0x4, R4 ;  /* 0x0000000407047825 */ /* 0x004fe200078e0004 */
[----:B---3--:R-:W-:-:S13]  /*0100*/  FSETP.GT.AND P0, PT, R9, RZ, PT ;  /* 0x000000ff0900720b */ /* 0x008fda0003f04000 */
[----:B------:R-:W-:-:S05]  /*0110*/  @!P0 FMUL R9, R9, 0.5 ;  /* 0x3f00000009098820 */ /* 0x000fca0000400000 */
[----:B------:R-:W-:Y:S01]  /*0120*/  STG.E desc[UR6][R4.64], R9 ;  /* 0x0000000904007986 */ /* 0x000fe2000c101906 */
[----:B------:R-:W-:Y:S05]  /*0130*/  EXIT ;  /* 0x000000000000794d */ /* 0x000fea0003800000 */
.L_x_0:
[----:B------:R-:W-:-:S00]  /*0140*/  BRA `(.L_x_0) ;  /* 0xfffffffc00fc7947 */ /* 0x000fc0000383ffff */
[----:B------:R-:W-:-:S00]  /*0150*/  NOP ;  /* 0x0000000000007918 */ /* 0x000fc00000000000 */
        /* <DEDUP_REMOVED lines=10> */
.L_x_1:


//--------------------- .nv.shared.reserved.0     --------------------------
	.section	.nv.shared.reserved.0,"aw",@nobits
	.weak		__nv_reservedSMEM_offset_0_alias
	.size		__nv_reservedSMEM_offset_0_alias, 0, 64
	.other		__nv_reservedSMEM_offset_0_alias,@"STO_CUDA_RESERVED_SHARED STV_DEFAULT"
__nv_reservedSMEM_offset_0_alias:
	.zero		0
	.zero		64


//--------------------- .nv.constant0.default_function_kernel --------------------------
	.section	.nv.constant0.default_function_kernel,"a",@progbits
	.sectionflags	@""
	.align	4
.nv.constant0.default_function_kernel:
	.zero		912


//--------------------- SYMBOLS --------------------------

	.type		.nv.reservedSmem.offset0,@object
	.size		.nv.reservedSmem.offset0,0x4
